.version 2.0 
.target sm_20
.global .u32  gresult;
.global .u32  gargc;

// SRC_B immediate should NOT result in short expansion (boundary value)
// - at higher levels of optimization we get ISCADD

.entry main {
   .reg .u32 a, b, c;

   ld.global.u32  b, [gresult];
   ld.global.u32  c, [gargc];
   mad.lo.u32   a, b, 0x10000, c;
   st.global.u32 [gresult], a;
   
   exit;
}


// ===== COMPILED SASS (sm_100) =====

	.target	sm_100

	.elftype	@"ET_EXEC"


//--------------------- .note.nv.tkinfo           --------------------------
	.section	.note.nv.tkinfo,"",@"SHT_NOTE"
	.sectionflags	@"SHF_NOTE_NV_TKINFO"
	.tkinfo
        /*0018*/ 	.word	0x00000002
        /*0030*/ 	.string	""
        /*0030*/ 	.string	"ptxas"
        /*0030*/ 	.string	"Cuda compilation tools, release 13.0, V13.0.88"
        /*0030*/ 	.string	"Build cuda_13.0.r13.0/compiler.36424714_0"
        /*0030*/ 	.string	"-arch sm_100 "



//--------------------- .note.nv.cuinfo           --------------------------
	.section	.note.nv.cuinfo,"",@"SHT_NOTE"
	.sectionflags	@"SHF_NOTE_NV_CUINFO"
        /*0018*/ 	.short	0x0002
        /*001a*/ 	.short	0x0014
        /*001c*/ 	.short	0x0082
	.zero		2


//--------------------- .nv.info                  --------------------------
	.section	.nv.info,"",@"SHT_CUDA_INFO"
	.align	4


	//----- nvinfo : EIATTR_REGCOUNT
	.align		4
        /*0000*/ 	.byte	0x04, 0x2f
        /*0002*/ 	.short	(.L_3 - .L_2)
	.align		4
.L_2:
        /*0004*/ 	.word	index@(main)
        /*0008*/ 	.word	0x0000000a


	//----- nvinfo : EIATTR_FRAME_SIZE
	.align		4
.L_3:
        /*000c*/ 	.byte	0x04, 0x11
        /*000e*/ 	.short	(.L_5 - .L_4)
	.align		4
.L_4:
        /*0010*/ 	.word	index@(main)
        /*0014*/ 	.word	0x00000000


	//----- nvinfo : EIATTR_MIN_STACK_SIZE
	.align		4
.L_5:
        /*0018*/ 	.byte	0x04, 0x12
        /*001a*/ 	.short	(.L_7 - .L_6)
	.align		4
.L_6:
        /*001c*/ 	.word	index@(main)
        /*0020*/ 	.word	0x00000000
.L_7:


//--------------------- .nv.compat                --------------------------
	.section	.nv.compat,"",@"SHT_CUDA_COMPAT_INFO"
	.align	4
        /*0000*/ 	.byte	0x02, 0x09, 0x00, 0x00, 0x02, 0x02, 0x01, 0x00, 0x02, 0x05, 0x05, 0x00, 0x03, 0x07, 0x01, 0x01
        /*0010*/ 	.byte	0x02, 0x03, 0x00, 0x00, 0x02, 0x06, 0x01, 0x00, 0x04, 0x0b, 0x08, 0x00, 0x09, 0x00, 0x00, 0x00
        /*0020*/ 	.byte	0x00, 0x00, 0x00, 0x00


//--------------------- .nv.info.main             --------------------------
	.section	.nv.info.main,"",@"SHT_CUDA_INFO"
	.sectionflags	@""
	.align	4


	//----- nvinfo : EIATTR_CUDA_API_VERSION
	.align		4
        /*0000*/ 	.byte	0x04, 0x37
        /*0002*/ 	.short	(.L_9 - .L_8)
.L_8:
        /*0004*/ 	.word	0x00000082


	//----- nvinfo : EIATTR_SPARSE_MMA_MASK
	.align		4
.L_9:
        /*0008*/ 	.byte	0x03, 0x50
        /*000a*/ 	.short	0x0000


	//----- nvinfo : EIATTR_MAXREG_COUNT
	.align		4
        /*000c*/ 	.byte	0x03, 0x1b
        /*000e*/ 	.short	0x00ff


	//----- nvinfo : EIATTR_MERCURY_ISA_VERSION
	.align		4
        /*0010*/ 	.byte	0x03, 0x5f
        /*0012*/ 	.short	0x0101


	//----- nvinfo : EIATTR_VRC_CTA_INIT_COUNT
	.align		4
        /*0014*/ 	.byte	0x02, 0x4a
	.zero		1
	.zero		1


	//----- nvinfo : EIATTR_EXIT_INSTR_OFFSETS
	.align		4
        /*0018*/ 	.byte	0x04, 0x1c
        /*001a*/ 	.short	(.L_11 - .L_10)


	//   ....[0]....
.L_10:
        /*001c*/ 	.word	0x00000080


	//----- nvinfo : EIATTR_SW_WAR
	.align		4
.L_11:
        /*0020*/ 	.byte	0x04, 0x36
        /*0022*/ 	.short	(.L_13 - .L_12)
.L_12:
        /*0024*/ 	.word	0x00000008
.L_13:


//--------------------- .nv.callgraph             --------------------------
	.section	.nv.callgraph,"",@"SHT_CUDA_CALLGRAPH"
	.align	4
	.sectionentsize	8
	.align		4
        /*0000*/ 	.word	0x00000000
	.align		4
        /*0004*/ 	.word	0xffffffff
	.align		4
        /*0008*/ 	.word	0x00000000
	.align		4
        /*000c*/ 	.word	0xfffffffe
	.align		4
        /*0010*/ 	.word	0x00000000
	.align		4
        /*0014*/ 	.word	0xfffffffd
	.align		4
        /*0018*/ 	.word	0x00000000
	.align		4
        /*001c*/ 	.word	0xfffffffc


//--------------------- .nv.constant4             --------------------------
	.section	.nv.constant4,"a",@progbits
	.align	8
	.align		8
.nv.constant4:
        /*0000*/ 	.dword	gresult
	.align		8
        /*0008*/ 	.dword	gargc


//--------------------- .text.main                --------------------------
	.section	.text.main,"ax",@progbits
	.align	128
.text.main:
        .type           main,@function
        .size           main,(.L_x_1 - main)
        .other          main,@"STO_CUDA_ENTRY STV_DEFAULT"
main:
[----:B------:R-:W-:Y:S08]  /*0000*/  LDC R1, c[0x0][0x37c] ;  /* 0x0000df00ff017b82 */ /* 0x000ff00000000800 */
[----:B------:R-:W0:Y:S01]  /*0010*/  LDC.64 R4, c[0x4][0x8] ;  /* 0x01000200ff047b82 */ /* 0x000e220000000a00 */
[----:B------:R-:W0:Y:S07]  /*0020*/  LDCU.64 UR4, c[0x0][0x358] ;  /* 0x00006b00ff0477ac */ /* 0x000e2e0008000a00 */
[----:B------:R-:W1:Y:S01]  /*0030*/  LDC.64 R2, c[0x4][RZ] ;  /* 0x01000000ff027b82 */ /* 0x000e620000000a00 */
[----:B0-----:R-:W2:Y:S04]  /*0040*/  LDG.E R5, desc[UR4][R4.64] ;  /* 0x0000000404057981 */ /* 0x001ea8000c1e1900 */
[----:B-1----:R-:W2:Y:S02]  /*0050*/  LDG.E R0, desc[UR4][R2.64] ;  /* 0x0000000402007981 */ /* 0x002ea4000c1e1900 */
[----:B--2---:R-:W-:-:S05]  /*0060*/  LEA R7, R0, R5, 0x10 ;  /* 0x0000000500077211 */ /* 0x004fca00078e80ff */
[----:B------:R-:W-:Y:S01]  /*0070*/  STG.E desc[UR4][R2.64], R7 ;  /* 0x0000000702007986 */ /* 0x000fe2000c101904 */
[----:B------:R-:W-:Y:S05]  /*0080*/  EXIT ;  /* 0x000000000000794d */ /* 0x000fea0003800000 */
.L_x_0:
[----:B------:R-:W-:-:S00]  /*0090*/  BRA `(.L_x_0) ;  /* 0xfffffffc00fc7947 */ /* 0x000fc0000383ffff */
[----:B------:R-:W-:-:S00]  /*00a0*/  NOP ;  /* 0x0000000000007918 */ /* 0x000fc00000000000 */
        /* <DEDUP_REMOVED lines=13> */
.L_x_1:


//--------------------- .nv.shared.reserved.0     --------------------------
	.section	.nv.shared.reserved.0,"aw",@nobits
	.weak		__nv_reservedSMEM_offset_0_alias
	.size		__nv_reservedSMEM_offset_0_alias, 0, 64
	.other		__nv_reservedSMEM_offset_0_alias,@"STO_CUDA_RESERVED_SHARED STV_DEFAULT"
__nv_reservedSMEM_offset_0_alias:
	.zero		0
	.zero		64


//--------------------- .nv.global                --------------------------
	.section	.nv.global,"aw",@nobits
	.align	4
.nv.global:
	.type		gresult,@object
	.size		gresult,(gargc - gresult)
gresult:
	.zero		4
	.type		gargc,@object
	.size		gargc,(.L_1 - gargc)
gargc:
	.zero		4
.L_1:


//--------------------- .nv.constant0.main        --------------------------
	.section	.nv.constant0.main,"a",@progbits
	.sectionflags	@""
	.align	4
.nv.constant0.main:
	.zero		896


//--------------------- SYMBOLS --------------------------

	.type		.nv.reservedSmem.offset0,@object
	.size		.nv.reservedSmem.offset0,0x4
